//
// Generated by NVIDIA NVVM Compiler
//
// Compiler Build ID: CL-36424714
// Cuda compilation tools, release 13.0, V13.0.88
// Based on NVVM 20.0.0
//

.version 9.0
.target sm_100
.address_size 64

	// .globl	_Z14helloWorldCudav
.extern .func  (.param .b32 func_retval0) vprintf
(
	.param .b64 vprintf_param_0,
	.param .b64 vprintf_param_1
)
;
.global .align 1 .b8 $str[36] = {32, 83, 117, 98, 32, 100, 117, 100, 101, 115, 32, 97, 110, 100, 32, 100, 117, 100, 101, 116, 115, 32, 111, 102, 32, 116, 104, 101, 32, 119, 111, 114, 108, 100, 10};

.visible .entry _Z14helloWorldCudav()
{
	.reg .pred 	%p<2>;
	.reg .b32 	%r<8>;
	.reg .b64 	%rd<3>;

	mov.u32 	%r1, %tid.x;
	mov.u32 	%r2, %ctaid.x;
	mov.u32 	%r3, %ntid.x;
	mul.lo.s32 	%r4, %r3, %r2;
	neg.s32 	%r5, %r4;
	setp.ne.s32 	%p1, %r1, %r5;
	@%p1 bra 	$L__BB0_2;
	mov.u64 	%rd1, $str;
	cvta.global.u64 	%rd2, %rd1;
	{ // callseq 0, 0
	.param .b64 param0;
	st.param.b64 	[param0], %rd2;
	.param .b64 param1;
	st.param.b64 	[param1], 0;
	.param .b32 retval0;
	call.uni (retval0), 
	vprintf, 
	(
	param0, 
	param1
	);
	ld.param.b32 	%r6, [retval0];
	} // callseq 0
$L__BB0_2:
	ret;

}


// ===== COMPILED SASS (sm_100) =====

	.target	sm_100

	.elftype	@"ET_EXEC"


//--------------------- .note.nv.tkinfo           --------------------------
	.section	.note.nv.tkinfo,"",@"SHT_NOTE"
	.sectionflags	@"SHF_NOTE_NV_TKINFO"
	.tkinfo
        /*0018*/ 	.word	0x00000002
        /*0030*/ 	.string	""
        /*0030*/ 	.string	"ptxas"
        /*0030*/ 	.string	"Cuda compilation tools, release 13.0, V13.0.88"
        /*0030*/ 	.string	"Build cuda_13.0.r13.0/compiler.36424714_0"
        /*0030*/ 	.string	"-arch sm_100 -m 64 "



//--------------------- .note.nv.cuinfo           --------------------------
	.section	.note.nv.cuinfo,"",@"SHT_NOTE"
	.sectionflags	@"SHF_NOTE_NV_CUINFO"
        /*0018*/ 	.short	0x0002
        /*001a*/ 	.short	0x0064
        /*001c*/ 	.short	0x0082
	.zero		2


//--------------------- .nv.info                  --------------------------
	.section	.nv.info,"",@"SHT_CUDA_INFO"
	.align	4


	//----- nvinfo : EIATTR_REGCOUNT
	.align		4
        /*0000*/ 	.byte	0x04, 0x2f
        /*0002*/ 	.short	(.L_2 - .L_1)
	.align		4
.L_1:
        /*0004*/ 	.word	index@(_Z14helloWorldCudav)
        /*0008*/ 	.word	0x00000018


	//----- nvinfo : EIATTR_FRAME_SIZE
	.align		4
.L_2:
        /*000c*/ 	.byte	0x04, 0x11
        /*000e*/ 	.short	(.L_4 - .L_3)
	.align		4
.L_3:
        /*0010*/ 	.word	index@(_Z14helloWorldCudav)
        /*0014*/ 	.word	0x00000000


	//----- nvinfo : EIATTR_MIN_STACK_SIZE
	.align		4
.L_4:
        /*0018*/ 	.byte	0x04, 0x12
        /*001a*/ 	.short	(.L_6 - .L_5)
	.align		4
.L_5:
        /*001c*/ 	.word	index@(_Z14helloWorldCudav)
        /*0020*/ 	.word	0x00000000
.L_6:


//--------------------- .nv.compat                --------------------------
	.section	.nv.compat,"",@"SHT_CUDA_COMPAT_INFO"
	.align	4
        /*0000*/ 	.byte	0x02, 0x09, 0x00, 0x00, 0x02, 0x02, 0x01, 0x00, 0x02, 0x05, 0x05, 0x00, 0x03, 0x07, 0x01, 0x01
        /*0010*/ 	.byte	0x02, 0x03, 0x00, 0x00, 0x02, 0x06, 0x01, 0x00, 0x04, 0x0b, 0x08, 0x00, 0x09, 0x00, 0x00, 0x00
        /*0020*/ 	.byte	0x00, 0x00, 0x00, 0x00


//--------------------- .nv.info._Z14helloWorldCudav --------------------------
	.section	.nv.info._Z14helloWorldCudav,"",@"SHT_CUDA_INFO"
	.sectionflags	@""
	.align	4


	//----- nvinfo : EIATTR_CUDA_API_VERSION
	.align		4
        /*0000*/ 	.byte	0x04, 0x37
        /*0002*/ 	.short	(.L_8 - .L_7)
.L_7:
        /*0004*/ 	.word	0x00000082


	//----- nvinfo : EIATTR_SPARSE_MMA_MASK
	.align		4
.L_8:
        /*0008*/ 	.byte	0x03, 0x50
        /*000a*/ 	.short	0x0000


	//----- nvinfo : EIATTR_MAXREG_COUNT
	.align		4
        /*000c*/ 	.byte	0x03, 0x1b
        /*000e*/ 	.short	0x00ff


	//----- nvinfo : EIATTR_EXTERNS
	.align		4
        /*0010*/ 	.byte	0x04, 0x0f
        /*0012*/ 	.short	(.L_10 - .L_9)


	//   ....[0]....
	.align		4
.L_9:
        /*0014*/ 	.word	index@(vprintf)


	//----- nvinfo : EIATTR_MERCURY_ISA_VERSION
	.align		4
.L_10:
        /*0018*/ 	.byte	0x03, 0x5f
        /*001a*/ 	.short	0x0101


	//----- nvinfo : EIATTR_VRC_CTA_INIT_COUNT
	.align		4
        /*001c*/ 	.byte	0x02, 0x4a
	.zero		1
	.zero		1


	//----- nvinfo : EIATTR_SYSCALL_OFFSETS
	.align		4
        /*0020*/ 	.byte	0x04, 0x46
        /*0022*/ 	.short	(.L_12 - .L_11)


	//   ....[0]....
.L_11:
        /*0024*/ 	.word	0x000000f0


	//----- nvinfo : EIATTR_EXIT_INSTR_OFFSETS
	.align		4
.L_12:
        /*0028*/ 	.byte	0x04, 0x1c
        /*002a*/ 	.short	(.L_14 - .L_13)


	//   ....[0]....
.L_13:
        /*002c*/ 	.word	0x00000070


	//   ....[1]....
        /*0030*/ 	.word	0x00000100


	//----- nvinfo : EIATTR_CRS_STACK_SIZE
	.align		4
.L_14:
        /*0034*/ 	.byte	0x04, 0x1e
        /*0036*/ 	.short	(.L_16 - .L_15)
.L_15:
        /*0038*/ 	.word	0x00000000


	//----- nvinfo : EIATTR_SW_WAR
	.align		4
.L_16:
        /*003c*/ 	.byte	0x04, 0x36
        /*003e*/ 	.short	(.L_18 - .L_17)
.L_17:
        /*0040*/ 	.word	0x00000008
.L_18:


//--------------------- .nv.callgraph             --------------------------
	.section	.nv.callgraph,"",@"SHT_CUDA_CALLGRAPH"
	.align	4
	.sectionentsize	8
	.align		4
        /*0000*/ 	.word	0x00000000
	.align		4
        /*0004*/ 	.word	0xffffffff
	.align		4
        /*0008*/ 	.word	index@(_Z14helloWorldCudav)
	.align		4
        /*000c*/ 	.word	index@(vprintf)
	.align		4
        /*0010*/ 	.word	0x00000000
	.align		4
        /*0014*/ 	.word	0xfffffffe
	.align		4
        /*0018*/ 	.word	0x00000000
	.align		4
        /*001c*/ 	.word	0xfffffffd
	.align		4
        /*0020*/ 	.word	0x00000000
	.align		4
        /*0024*/ 	.word	0xfffffffc


//--------------------- .nv.constant4             --------------------------
	.section	.nv.constant4,"a",@progbits
	.align	8
	.align		8
.nv.constant4:
        /*0000*/ 	.dword	vprintf
	.align		8
        /*0008*/ 	.dword	$str


//--------------------- .text._Z14helloWorldCudav --------------------------
	.section	.text._Z14helloWorldCudav,"ax",@progbits
	.align	128
        .global         _Z14helloWorldCudav
        .type           _Z14helloWorldCudav,@function
        .size           _Z14helloWorldCudav,(.L_x_2 - _Z14helloWorldCudav)
        .other          _Z14helloWorldCudav,@"STO_CUDA_ENTRY STV_DEFAULT"
_Z14helloWorldCudav:
.text._Z14helloWorldCudav:
[----:B------:R-:W0:Y:S08]  /*0000*/  LDC R1, c[0x0][0x37c] ;  /* 0x0000df00ff017b82 */ /* 0x000e300000000800 */
[----:B------:R-:W1:Y:S01]  /*0010*/  S2UR UR4, SR_CTAID.X ;  /* 0x00000000000479c3 */ /* 0x000e620000002500 */
[----:B------:R-:W2:Y:S01]  /*0020*/  S2R R0, SR_TID.X ;  /* 0x0000000000007919 */ /* 0x000ea20000002100 */
[----:B------:R-:W3:Y:S01]  /*0030*/  LDCU UR5, c[0x0][0x360] ;  /* 0x00006c00ff0577ac */ /* 0x000ee20008000800 */
[----:B-1----:R-:W-:-:S04]  /*0040*/  UIADD3 UR4, UPT, UPT, URZ, -UR4, URZ ;  /* 0x80000004ff047290 */ /* 0x002fc8000fffe0ff */
[----:B---3--:R-:W-:-:S06]  /*0050*/  UIMAD UR5, UR4, UR5, URZ ;  /* 0x00000005040572a4 */ /* 0x008fcc000f8e02ff */
[----:B--2---:R-:W-:-:S13]  /*0060*/  ISETP.NE.AND P0, PT, R0, UR5, PT ;  /* 0x0000000500007c0c */ /* 0x004fda000bf05270 */
[----:B0-----:R-:W-:Y:S05]  /*0070*/  @P0 EXIT ;  /* 0x000000000000094d */ /* 0x001fea0003800000 */
[----:B------:R-:W-:Y:S01]  /*0080*/  MOV R0, 0x0 ;  /* 0x0000000000007802 */ /* 0x000fe20000000f00 */
[----:B------:R-:W0:Y:S01]  /*0090*/  LDCU.64 UR4, c[0x4][0x8] ;  /* 0x01000100ff0477ac */ /* 0x000e220008000a00 */
[----:B------:R-:W-:Y:S02]  /*00a0*/  CS2R R6, SRZ ;  /* 0x0000000000067805 */ /* 0x000fe4000001ff00 */
[----:B------:R1:W2:Y:S01]  /*00b0*/  LDC.64 R2, c[0x4][R0] ;  /* 0x0100000000027b82 */ /* 0x0002a20000000a00 */
[----:B0-----:R-:W-:Y:S02]  /*00c0*/  IMAD.U32 R4, RZ, RZ, UR4 ;  /* 0x00000004ff047e24 */ /* 0x001fe4000f8e00ff */
[----:B-1----:R-:W-:-:S07]  /*00d0*/  IMAD.U32 R5, RZ, RZ, UR5 ;  /* 0x00000005ff057e24 */ /* 0x002fce000f8e00ff */
[----:B------:R-:W-:-:S07]  /*00e0*/  LEPC R20, `(.L_x_0) ;  /* 0x000000001014794e */ /* 0x000fce0000000000 */
[----:B--2---:R-:W-:Y:S05]  /*00f0*/  CALL.ABS.NOINC R2 ;  /* 0x0000000002007343 */ /* 0x004fea0003c00000 */
.L_x_0:
[----:B------:R-:W-:Y:S05]  /*0100*/  EXIT ;  /* 0x000000000000794d */ /* 0x000fea0003800000 */
.L_x_1:
[----:B------:R-:W-:-:S00]  /*0110*/  BRA `(.L_x_1) ;  /* 0xfffffffc00fc7947 */ /* 0x000fc0000383ffff */
[----:B------:R-:W-:-:S00]  /*0120*/  NOP ;  /* 0x0000000000007918 */ /* 0x000fc00000000000 */
        /* <DEDUP_REMOVED lines=13> */
.L_x_2:


//--------------------- .nv.global.init           --------------------------
	.section	.nv.global.init,"aw",@progbits
.nv.global.init:
	.type		$str,@object
	.size		$str,(.L_0 - $str)
$str:
        /*0000*/ 	.byte	0x20, 0x53, 0x75, 0x62, 0x20, 0x64, 0x75, 0x64, 0x65, 0x73, 0x20, 0x61, 0x6e, 0x64, 0x20, 0x64
        /*0010*/ 	.byte	0x75, 0x64, 0x65, 0x74, 0x73, 0x20, 0x6f, 0x66, 0x20, 0x74, 0x68, 0x65, 0x20, 0x77, 0x6f, 0x72
        /*0020*/ 	.byte	0x6c, 0x64, 0x0a, 0x00
.L_0:


//--------------------- .nv.shared.reserved.0     --------------------------
	.section	.nv.shared.reserved.0,"aw",@nobits
	.weak		__nv_reservedSMEM_offset_0_alias
	.size		__nv_reservedSMEM_offset_0_alias, 0, 64
	.other		__nv_reservedSMEM_offset_0_alias,@"STO_CUDA_RESERVED_SHARED STV_DEFAULT"
__nv_reservedSMEM_offset_0_alias:
	.zero		0
	.zero		64


//--------------------- .nv.constant0._Z14helloWorldCudav --------------------------
	.section	.nv.constant0._Z14helloWorldCudav,"a",@progbits
	.sectionflags	@""
	.align	4
.nv.constant0._Z14helloWorldCudav:
	.zero		896


//--------------------- SYMBOLS --------------------------

	.type		.nv.reservedSmem.offset0,@object
	.size		.nv.reservedSmem.offset0,0x4
	.type		vprintf,@function
